//
// Generated by NVIDIA NVVM Compiler
//
// Compiler Build ID: CL-36424714
// Cuda compilation tools, release 13.0, V13.0.88
// Based on NVVM 20.0.0
//

.version 9.0
.target sm_100
.address_size 64

	// .globl	_Z12store_kernelPiS_

.visible .entry _Z12store_kernelPiS_(
	.param .u64 .ptr .align 1 _Z12store_kernelPiS__param_0,
	.param .u64 .ptr .align 1 _Z12store_kernelPiS__param_1
)
{
	.reg .b32 	%r<13>;
	.reg .b64 	%rd<9>;

	ld.param.u64 	%rd1, [_Z12store_kernelPiS__param_0];
	ld.param.u64 	%rd2, [_Z12store_kernelPiS__param_1];
	cvta.to.global.u64 	%rd3, %rd2;
	cvta.to.global.u64 	%rd4, %rd1;
	mov.u32 	%r1, %ctaid.x;
	mov.u32 	%r2, %ntid.x;
	mov.u32 	%r3, %tid.x;
	mad.lo.s32 	%r4, %r1, %r2, %r3;
	shl.b32 	%r5, %r4, 2;
	mul.wide.s32 	%rd5, %r5, 4;
	add.s64 	%rd6, %rd4, %rd5;
	ld.global.u32 	%r6, [%rd6];
	ld.global.u32 	%r7, [%rd6+4];
	ld.global.u32 	%r8, [%rd6+8];
	ld.global.u32 	%r9, [%rd6+12];
	add.s32 	%r10, %r7, %r6;
	add.s32 	%r11, %r10, %r8;
	add.s32 	%r12, %r11, %r9;
	mul.wide.s32 	%rd7, %r4, 4;
	add.s64 	%rd8, %rd3, %rd7;
	st.global.u32 	[%rd8], %r12;
	ret;

}
	// .globl	_Z17store_kernel_warpPiS_
.visible .entry _Z17store_kernel_warpPiS_(
	.param .u64 .ptr .align 1 _Z17store_kernel_warpPiS__param_0,
	.param .u64 .ptr .align 1 _Z17store_kernel_warpPiS__param_1
)
{
	.reg .pred 	%p<21>;
	.reg .b32 	%r<50>;
	.reg .b64 	%rd<9>;

	ld.param.u64 	%rd3, [_Z17store_kernel_warpPiS__param_0];
	ld.param.u64 	%rd4, [_Z17store_kernel_warpPiS__param_1];
	cvta.to.global.u64 	%rd5, %rd4;
	cvta.to.global.u64 	%rd6, %rd3;
	mov.u32 	%r1, %tid.x;
	mov.u32 	%r24, %ctaid.x;
	mov.u32 	%r25, %ntid.x;
	mad.lo.s32 	%r26, %r24, %r25, %r1;
	shr.s32 	%r27, %r26, 31;
	shr.u32 	%r28, %r27, 27;
	add.s32 	%r29, %r26, %r28;
	and.b32  	%r2, %r1, 31;
	shl.b32 	%r30, %r29, 2;
	and.b32  	%r31, %r30, -128;
	or.b32  	%r32, %r31, %r2;
	shl.b32 	%r33, %r1, 2;
	and.b32  	%r3, %r33, 28;
	or.b32  	%r4, %r3, 1;
	or.b32  	%r5, %r3, 2;
	or.b32  	%r6, %r3, 3;
	mul.wide.s32 	%rd7, %r26, 4;
	add.s64 	%rd1, %rd5, %rd7;
	mul.wide.s32 	%rd8, %r32, 4;
	add.s64 	%rd2, %rd6, %rd8;
	ld.global.u32 	%r34, [%rd2];
	shfl.sync.idx.b32	%r7|%p1, %r34, %r3, 31, -1;
	shfl.sync.idx.b32	%r8|%p2, %r34, %r4, 31, -1;
	shfl.sync.idx.b32	%r9|%p3, %r34, %r5, 31, -1;
	shfl.sync.idx.b32	%r10|%p4, %r34, %r6, 31, -1;
	setp.gt.u32 	%p5, %r2, 7;
	@%p5 bra 	$L__BB1_2;
	add.s32 	%r35, %r8, %r7;
	add.s32 	%r36, %r35, %r9;
	add.s32 	%r37, %r36, %r10;
	st.global.u32 	[%rd1], %r37;
$L__BB1_2:
	ld.global.u32 	%r38, [%rd2+128];
	shfl.sync.idx.b32	%r11|%p6, %r38, %r3, 31, -1;
	shfl.sync.idx.b32	%r12|%p7, %r38, %r4, 31, -1;
	shfl.sync.idx.b32	%r13|%p8, %r38, %r5, 31, -1;
	shfl.sync.idx.b32	%r14|%p9, %r38, %r6, 31, -1;
	and.b32  	%r15, %r1, 24;
	setp.ne.s32 	%p10, %r15, 8;
	@%p10 bra 	$L__BB1_4;
	add.s32 	%r39, %r12, %r11;
	add.s32 	%r40, %r39, %r13;
	add.s32 	%r41, %r40, %r14;
	st.global.u32 	[%rd1], %r41;
$L__BB1_4:
	ld.global.u32 	%r42, [%rd2+256];
	shfl.sync.idx.b32	%r16|%p11, %r42, %r3, 31, -1;
	shfl.sync.idx.b32	%r17|%p12, %r42, %r4, 31, -1;
	shfl.sync.idx.b32	%r18|%p13, %r42, %r5, 31, -1;
	shfl.sync.idx.b32	%r19|%p14, %r42, %r6, 31, -1;
	setp.ne.s32 	%p15, %r15, 16;
	@%p15 bra 	$L__BB1_6;
	add.s32 	%r43, %r17, %r16;
	add.s32 	%r44, %r43, %r18;
	add.s32 	%r45, %r44, %r19;
	st.global.u32 	[%rd1], %r45;
$L__BB1_6:
	ld.global.u32 	%r46, [%rd2+384];
	shfl.sync.idx.b32	%r20|%p16, %r46, %r3, 31, -1;
	shfl.sync.idx.b32	%r21|%p17, %r46, %r4, 31, -1;
	shfl.sync.idx.b32	%r22|%p18, %r46, %r5, 31, -1;
	shfl.sync.idx.b32	%r23|%p19, %r46, %r6, 31, -1;
	setp.lt.u32 	%p20, %r2, 24;
	@%p20 bra 	$L__BB1_8;
	add.s32 	%r47, %r21, %r20;
	add.s32 	%r48, %r47, %r22;
	add.s32 	%r49, %r48, %r23;
	st.global.u32 	[%rd1], %r49;
$L__BB1_8:
	ret;

}
	// .globl	_Z19store_kernel_vectorPiS_
.visible .entry _Z19store_kernel_vectorPiS_(
	.param .u64 .ptr .align 1 _Z19store_kernel_vectorPiS__param_0,
	.param .u64 .ptr .align 1 _Z19store_kernel_vectorPiS__param_1
)
{
	.reg .b32 	%r<12>;
	.reg .b64 	%rd<9>;

	ld.param.u64 	%rd1, [_Z19store_kernel_vectorPiS__param_0];
	ld.param.u64 	%rd2, [_Z19store_kernel_vectorPiS__param_1];
	cvta.to.global.u64 	%rd3, %rd2;
	cvta.to.global.u64 	%rd4, %rd1;
	mov.u32 	%r1, %ctaid.x;
	mov.u32 	%r2, %ntid.x;
	mov.u32 	%r3, %tid.x;
	mad.lo.s32 	%r4, %r1, %r2, %r3;
	mul.wide.s32 	%rd5, %r4, 16;
	add.s64 	%rd6, %rd4, %rd5;
	ld.global.v4.u32 	{%r5, %r6, %r7, %r8}, [%rd6];
	add.s32 	%r9, %r6, %r5;
	add.s32 	%r10, %r9, %r7;
	add.s32 	%r11, %r10, %r8;
	mul.wide.s32 	%rd7, %r4, 4;
	add.s64 	%rd8, %rd3, %rd7;
	st.global.u32 	[%rd8], %r11;
	ret;

}


// ===== COMPILED SASS (sm_100) =====

	.target	sm_100

	.elftype	@"ET_EXEC"


//--------------------- .note.nv.tkinfo           --------------------------
	.section	.note.nv.tkinfo,"",@"SHT_NOTE"
	.sectionflags	@"SHF_NOTE_NV_TKINFO"
	.tkinfo
        /*0018*/ 	.word	0x00000002
        /*0030*/ 	.string	""
        /*0030*/ 	.string	"ptxas"
        /*0030*/ 	.string	"Cuda compilation tools, release 13.0, V13.0.88"
        /*0030*/ 	.string	"Build cuda_13.0.r13.0/compiler.36424714_0"
        /*0030*/ 	.string	"-arch sm_100 -m 64 "



//--------------------- .note.nv.cuinfo           --------------------------
	.section	.note.nv.cuinfo,"",@"SHT_NOTE"
	.sectionflags	@"SHF_NOTE_NV_CUINFO"
        /*0018*/ 	.short	0x0002
        /*001a*/ 	.short	0x0064
        /*001c*/ 	.short	0x0082
	.zero		2


//--------------------- .nv.info                  --------------------------
	.section	.nv.info,"",@"SHT_CUDA_INFO"
	.align	4


	//----- nvinfo : EIATTR_REGCOUNT
	.align		4
        /*0000*/ 	.byte	0x04, 0x2f
        /*0002*/ 	.short	(.L_1 - .L_0)
	.align		4
.L_0:
        /*0004*/ 	.word	index@(_Z12store_kernelPiS_)
        /*0008*/ 	.word	0x0000000c


	//----- nvinfo : EIATTR_FRAME_SIZE
	.align		4
.L_1:
        /*000c*/ 	.byte	0x04, 0x11
        /*000e*/ 	.short	(.L_3 - .L_2)
	.align		4
.L_2:
        /*0010*/ 	.word	index@(_Z12store_kernelPiS_)
        /*0014*/ 	.word	0x00000000


	//----- nvinfo : EIATTR_REGCOUNT
	.align		4
.L_3:
        /*0018*/ 	.byte	0x04, 0x2f
        /*001a*/ 	.short	(.L_5 - .L_4)
	.align		4
.L_4:
        /*001c*/ 	.word	index@(_Z17store_kernel_warpPiS_)
        /*0020*/ 	.word	0x00000014


	//----- nvinfo : EIATTR_FRAME_SIZE
	.align		4
.L_5:
        /*0024*/ 	.byte	0x04, 0x11
        /*0026*/ 	.short	(.L_7 - .L_6)
	.align		4
.L_6:
        /*0028*/ 	.word	index@(_Z17store_kernel_warpPiS_)
        /*002c*/ 	.word	0x00000000


	//----- nvinfo : EIATTR_REGCOUNT
	.align		4
.L_7:
        /*0030*/ 	.byte	0x04, 0x2f
        /*0032*/ 	.short	(.L_9 - .L_8)
	.align		4
.L_8:
        /*0034*/ 	.word	index@(_Z19store_kernel_vectorPiS_)
        /*0038*/ 	.word	0x0000000e


	//----- nvinfo : EIATTR_FRAME_SIZE
	.align		4
.L_9:
        /*003c*/ 	.byte	0x04, 0x11
        /*003e*/ 	.short	(.L_11 - .L_10)
	.align		4
.L_10:
        /*0040*/ 	.word	index@(_Z19store_kernel_vectorPiS_)
        /*0044*/ 	.word	0x00000000


	//----- nvinfo : EIATTR_MIN_STACK_SIZE
	.align		4
.L_11:
        /*0048*/ 	.byte	0x04, 0x12
        /*004a*/ 	.short	(.L_13 - .L_12)
	.align		4
.L_12:
        /*004c*/ 	.word	index@(_Z19store_kernel_vectorPiS_)
        /*0050*/ 	.word	0x00000000


	//----- nvinfo : EIATTR_MIN_STACK_SIZE
	.align		4
.L_13:
        /*0054*/ 	.byte	0x04, 0x12
        /*0056*/ 	.short	(.L_15 - .L_14)
	.align		4
.L_14:
        /*0058*/ 	.word	index@(_Z17store_kernel_warpPiS_)
        /*005c*/ 	.word	0x00000000


	//----- nvinfo : EIATTR_MIN_STACK_SIZE
	.align		4
.L_15:
        /*0060*/ 	.byte	0x04, 0x12
        /*0062*/ 	.short	(.L_17 - .L_16)
	.align		4
.L_16:
        /*0064*/ 	.word	index@(_Z12store_kernelPiS_)
        /*0068*/ 	.word	0x00000000
.L_17:


//--------------------- .nv.compat                --------------------------
	.section	.nv.compat,"",@"SHT_CUDA_COMPAT_INFO"
	.align	4
        /*0000*/ 	.byte	0x02, 0x09, 0x00, 0x00, 0x02, 0x02, 0x01, 0x00, 0x02, 0x05, 0x05, 0x00, 0x03, 0x07, 0x01, 0x01
        /*0010*/ 	.byte	0x02, 0x03, 0x00, 0x00, 0x02, 0x06, 0x01, 0x00, 0x04, 0x0b, 0x08, 0x00, 0x09, 0x00, 0x00, 0x00
        /*0020*/ 	.byte	0x00, 0x00, 0x00, 0x00


//--------------------- .nv.info._Z19store_kernel_vectorPiS_ --------------------------
	.section	.nv.info._Z19store_kernel_vectorPiS_,"",@"SHT_CUDA_INFO"
	.sectionflags	@""
	.align	4


	//----- nvinfo : EIATTR_CUDA_API_VERSION
	.align		4
        /*0000*/ 	.byte	0x04, 0x37
        /*0002*/ 	.short	(.L_19 - .L_18)
.L_18:
        /*0004*/ 	.word	0x00000082


	//----- nvinfo : EIATTR_KPARAM_INFO
	.align		4
.L_19:
        /*0008*/ 	.byte	0x04, 0x17
        /*000a*/ 	.short	(.L_21 - .L_20)
.L_20:
        /*000c*/ 	.word	0x00000000
        /*0010*/ 	.short	0x0001
        /*0012*/ 	.short	0x0008
        /*0014*/ 	.byte	0x00, 0xf5, 0x21, 0x00


	//----- nvinfo : EIATTR_KPARAM_INFO
	.align		4
.L_21:
        /*0018*/ 	.byte	0x04, 0x17
        /*001a*/ 	.short	(.L_23 - .L_22)
.L_22:
        /*001c*/ 	.word	0x00000000
        /*0020*/ 	.short	0x0000
        /*0022*/ 	.short	0x0000
        /*0024*/ 	.byte	0x00, 0xf5, 0x21, 0x00


	//----- nvinfo : EIATTR_SPARSE_MMA_MASK
	.align		4
.L_23:
        /*0028*/ 	.byte	0x03, 0x50
        /*002a*/ 	.short	0x0000


	//----- nvinfo : EIATTR_MAXREG_COUNT
	.align		4
        /*002c*/ 	.byte	0x03, 0x1b
        /*002e*/ 	.short	0x00ff


	//----- nvinfo : EIATTR_MERCURY_ISA_VERSION
	.align		4
        /*0030*/ 	.byte	0x03, 0x5f
        /*0032*/ 	.short	0x0101


	//----- nvinfo : EIATTR_VRC_CTA_INIT_COUNT
	.align		4
        /*0034*/ 	.byte	0x02, 0x4a
	.zero		1
	.zero		1


	//----- nvinfo : EIATTR_EXIT_INSTR_OFFSETS
	.align		4
        /*0038*/ 	.byte	0x04, 0x1c
        /*003a*/ 	.short	(.L_25 - .L_24)


	//   ....[0]....
.L_24:
        /*003c*/ 	.word	0x000000e0


	//----- nvinfo : EIATTR_CBANK_PARAM_SIZE
	.align		4
.L_25:
        /*0040*/ 	.byte	0x03, 0x19
        /*0042*/ 	.short	0x0010


	//----- nvinfo : EIATTR_PARAM_CBANK
	.align		4
        /*0044*/ 	.byte	0x04, 0x0a
        /*0046*/ 	.short	(.L_27 - .L_26)
	.align		4
.L_26:
        /*0048*/ 	.word	index@(.nv.constant0._Z19store_kernel_vectorPiS_)
        /*004c*/ 	.short	0x0380
        /*004e*/ 	.short	0x0010


	//----- nvinfo : EIATTR_SW_WAR
	.align		4
.L_27:
        /*0050*/ 	.byte	0x04, 0x36
        /*0052*/ 	.short	(.L_29 - .L_28)
.L_28:
        /*0054*/ 	.word	0x00000008
.L_29:


//--------------------- .nv.info._Z17store_kernel_warpPiS_ --------------------------
	.section	.nv.info._Z17store_kernel_warpPiS_,"",@"SHT_CUDA_INFO"
	.sectionflags	@""
	.align	4


	//----- nvinfo : EIATTR_CUDA_API_VERSION
	.align		4
        /*0000*/ 	.byte	0x04, 0x37
        /*0002*/ 	.short	(.L_31 - .L_30)
.L_30:
        /*0004*/ 	.word	0x00000082


	//----- nvinfo : EIATTR_KPARAM_INFO
	.align		4
.L_31:
        /*0008*/ 	.byte	0x04, 0x17
        /*000a*/ 	.short	(.L_33 - .L_32)
.L_32:
        /*000c*/ 	.word	0x00000000
        /*0010*/ 	.short	0x0001
        /*0012*/ 	.short	0x0008
        /*0014*/ 	.byte	0x00, 0xf5, 0x21, 0x00


	//----- nvinfo : EIATTR_KPARAM_INFO
	.align		4
.L_33:
        /*0018*/ 	.byte	0x04, 0x17
        /*001a*/ 	.short	(.L_35 - .L_34)
.L_34:
        /*001c*/ 	.word	0x00000000
        /*0020*/ 	.short	0x0000
        /*0022*/ 	.short	0x0000
        /*0024*/ 	.byte	0x00, 0xf5, 0x21, 0x00


	//----- nvinfo : EIATTR_SPARSE_MMA_MASK
	.align		4
.L_35:
        /*0028*/ 	.byte	0x03, 0x50
        /*002a*/ 	.short	0x0000


	//----- nvinfo : EIATTR_MAXREG_COUNT
	.align		4
        /*002c*/ 	.byte	0x03, 0x1b
        /*002e*/ 	.short	0x00ff


	//----- nvinfo : EIATTR_MERCURY_ISA_VERSION
	.align		4
        /*0030*/ 	.byte	0x03, 0x5f
        /*0032*/ 	.short	0x0101


	//----- nvinfo : EIATTR_COOP_GROUP_MASK_REGIDS
	.align		4
        /*0034*/ 	.byte	0x04, 0x29
        /*0036*/ 	.short	(.L_37 - .L_36)


	//   ....[0]....
.L_36:
        /*0038*/ 	.word	0xffffffff


	//   ....[1]....
        /*003c*/ 	.word	0xffffffff


	//   ....[2]....
        /*0040*/ 	.word	0xffffffff


	//   ....[3]....
        /*0044*/ 	.word	0xffffffff


	//   ....[4]....
        /*0048*/ 	.word	0xffffffff


	//   ....[5]....
        /*004c*/ 	.word	0xffffffff


	//   ....[6]....
        /*0050*/ 	.word	0xffffffff


	//   ....[7]....
        /*0054*/ 	.word	0xffffffff


	//   ....[8]....
        /*0058*/ 	.word	0xffffffff


	//   ....[9]....
        /*005c*/ 	.word	0xffffffff


	//   ....[10]....
        /*0060*/ 	.word	0xffffffff


	//   ....[11]....
        /*0064*/ 	.word	0xffffffff


	//   ....[12]....
        /*0068*/ 	.word	0xffffffff


	//   ....[13]....
        /*006c*/ 	.word	0xffffffff


	//   ....[14]....
        /*0070*/ 	.word	0xffffffff


	//   ....[15]....
        /*0074*/ 	.word	0xffffffff


	//----- nvinfo : EIATTR_COOP_GROUP_INSTR_OFFSETS
	.align		4
.L_37:
        /*0078*/ 	.byte	0x04, 0x28
        /*007a*/ 	.short	(.L_39 - .L_38)


	//   ....[0]....
.L_38:
        /*007c*/ 	.word	0x00000170


	//   ....[1]....
        /*0080*/ 	.word	0x00000180


	//   ....[2]....
        /*0084*/ 	.word	0x00000190


	//   ....[3]....
        /*0088*/ 	.word	0x000001a0


	//   ....[4]....
        /*008c*/ 	.word	0x00000210


	//   ....[5]....
        /*0090*/ 	.word	0x00000220


	//   ....[6]....
        /*0094*/ 	.word	0x00000230


	//   ....[7]....
        /*0098*/ 	.word	0x00000240


	//   ....[8]....
        /*009c*/ 	.word	0x000002a0


	//   ....[9]....
        /*00a0*/ 	.word	0x000002b0


	//   ....[10]....
        /*00a4*/ 	.word	0x000002c0


	//   ....[11]....
        /*00a8*/ 	.word	0x000002d0


	//   ....[12]....
        /*00ac*/ 	.word	0x00000330


	//   ....[13]....
        /*00b0*/ 	.word	0x00000340


	//   ....[14]....
        /*00b4*/ 	.word	0x00000350


	//   ....[15]....
        /*00b8*/ 	.word	0x00000360


	//----- nvinfo : EIATTR_VRC_CTA_INIT_COUNT
	.align		4
.L_39:
        /*00bc*/ 	.byte	0x02, 0x4a
	.zero		1
	.zero		1


	//----- nvinfo : EIATTR_EXIT_INSTR_OFFSETS
	.align		4
        /*00c0*/ 	.byte	0x04, 0x1c
        /*00c2*/ 	.short	(.L_41 - .L_40)


	//   ....[0]....
.L_40:
        /*00c4*/ 	.word	0x00000370


	//   ....[1]....
        /*00c8*/ 	.word	0x000003b0


	//----- nvinfo : EIATTR_CBANK_PARAM_SIZE
	.align		4
.L_41:
        /*00cc*/ 	.byte	0x03, 0x19
        /*00ce*/ 	.short	0x0010


	//----- nvinfo : EIATTR_PARAM_CBANK
	.align		4
        /*00d0*/ 	.byte	0x04, 0x0a
        /*00d2*/ 	.short	(.L_43 - .L_42)
	.align		4
.L_42:
        /*00d4*/ 	.word	index@(.nv.constant0._Z17store_kernel_warpPiS_)
        /*00d8*/ 	.short	0x0380
        /*00da*/ 	.short	0x0010


	//----- nvinfo : EIATTR_SW_WAR
	.align		4
.L_43:
        /*00dc*/ 	.byte	0x04, 0x36
        /*00de*/ 	.short	(.L_45 - .L_44)
.L_44:
        /*00e0*/ 	.word	0x00000008
.L_45:


//--------------------- .nv.info._Z12store_kernelPiS_ --------------------------
	.section	.nv.info._Z12store_kernelPiS_,"",@"SHT_CUDA_INFO"
	.sectionflags	@""
	.align	4


	//----- nvinfo : EIATTR_CUDA_API_VERSION
	.align		4
        /*0000*/ 	.byte	0x04, 0x37
        /*0002*/ 	.short	(.L_47 - .L_46)
.L_46:
        /*0004*/ 	.word	0x00000082


	//----- nvinfo : EIATTR_KPARAM_INFO
	.align		4
.L_47:
        /*0008*/ 	.byte	0x04, 0x17
        /*000a*/ 	.short	(.L_49 - .L_48)
.L_48:
        /*000c*/ 	.word	0x00000000
        /*0010*/ 	.short	0x0001
        /*0012*/ 	.short	0x0008
        /*0014*/ 	.byte	0x00, 0xf5, 0x21, 0x00


	//----- nvinfo : EIATTR_KPARAM_INFO
	.align		4
.L_49:
        /*0018*/ 	.byte	0x04, 0x17
        /*001a*/ 	.short	(.L_51 - .L_50)
.L_50:
        /*001c*/ 	.word	0x00000000
        /*0020*/ 	.short	0x0000
        /*0022*/ 	.short	0x0000
        /*0024*/ 	.byte	0x00, 0xf5, 0x21, 0x00


	//----- nvinfo : EIATTR_SPARSE_MMA_MASK
	.align		4
.L_51:
        /*0028*/ 	.byte	0x03, 0x50
        /*002a*/ 	.short	0x0000


	//----- nvinfo : EIATTR_MAXREG_COUNT
	.align		4
        /*002c*/ 	.byte	0x03, 0x1b
        /*002e*/ 	.short	0x00ff


	//----- nvinfo : EIATTR_MERCURY_ISA_VERSION
	.align		4
        /*0030*/ 	.byte	0x03, 0x5f
        /*0032*/ 	.short	0x0101


	//----- nvinfo : EIATTR_VRC_CTA_INIT_COUNT
	.align		4
        /*0034*/ 	.byte	0x02, 0x4a
	.zero		1
	.zero		1


	//----- nvinfo : EIATTR_EXIT_INSTR_OFFSETS
	.align		4
        /*0038*/ 	.byte	0x04, 0x1c
        /*003a*/ 	.short	(.L_53 - .L_52)


	//   ....[0]....
.L_52:
        /*003c*/ 	.word	0x00000120


	//----- nvinfo : EIATTR_CBANK_PARAM_SIZE
	.align		4
.L_53:
        /*0040*/ 	.byte	0x03, 0x19
        /*0042*/ 	.short	0x0010


	//----- nvinfo : EIATTR_PARAM_CBANK
	.align		4
        /*0044*/ 	.byte	0x04, 0x0a
        /*0046*/ 	.short	(.L_55 - .L_54)
	.align		4
.L_54:
        /*0048*/ 	.word	index@(.nv.constant0._Z12store_kernelPiS_)
        /*004c*/ 	.short	0x0380
        /*004e*/ 	.short	0x0010


	//----- nvinfo : EIATTR_SW_WAR
	.align		4
.L_55:
        /*0050*/ 	.byte	0x04, 0x36
        /*0052*/ 	.short	(.L_57 - .L_56)
.L_56:
        /*0054*/ 	.word	0x00000008
.L_57:


//--------------------- .nv.callgraph             --------------------------
	.section	.nv.callgraph,"",@"SHT_CUDA_CALLGRAPH"
	.align	4
	.sectionentsize	8
	.align		4
        /*0000*/ 	.word	0x00000000
	.align		4
        /*0004*/ 	.word	0xffffffff
	.align		4
        /*0008*/ 	.word	0x00000000
	.align		4
        /*000c*/ 	.word	0xfffffffe
	.align		4
        /*0010*/ 	.word	0x00000000
	.align		4
        /*0014*/ 	.word	0xfffffffd
	.align		4
        /*0018*/ 	.word	0x00000000
	.align		4
        /*001c*/ 	.word	0xfffffffc


//--------------------- .text._Z19store_kernel_vectorPiS_ --------------------------
	.section	.text._Z19store_kernel_vectorPiS_,"ax",@progbits
	.align	128
        .global         _Z19store_kernel_vectorPiS_
        .type           _Z19store_kernel_vectorPiS_,@function
        .size           _Z19store_kernel_vectorPiS_,(.L_x_3 - _Z19store_kernel_vectorPiS_)
        .other          _Z19store_kernel_vectorPiS_,@"STO_CUDA_ENTRY STV_DEFAULT"
_Z19store_kernel_vectorPiS_:
.text._Z19store_kernel_vectorPiS_:
[----:B------:R-:W-:Y:S01]  /*0000*/  LDC R1, c[0x0][0x37c] ;  /* 0x0000df00ff017b82 */ /* 0x000fe20000000800 */
[----:B------:R-:W0:Y:S07]  /*0010*/  S2R R0, SR_TID.X ;  /* 0x0000000000007919 */ /* 0x000e2e0000002100 */
[----:B------:R-:W0:Y:S01]  /*0020*/  S2UR UR6, SR_CTAID.X ;  /* 0x00000000000679c3 */ /* 0x000e220000002500 */
[----:B------:R-:W1:Y:S07]  /*0030*/  LDCU.64 UR4, c[0x0][0x358] ;  /* 0x00006b00ff0477ac */ /* 0x000e6e0008000a00 */
[----:B------:R-:W0:Y:S08]  /*0040*/  LDC R7, c[0x0][0x360] ;  /* 0x0000d800ff077b82 */ /* 0x000e300000000800 */
[----:B------:R-:W2:Y:S08]  /*0050*/  LDC.64 R2, c[0x0][0x380] ;  /* 0x0000e000ff027b82 */ /* 0x000eb00000000a00 */
[----:B------:R-:W3:Y:S01]  /*0060*/  LDC.64 R4, c[0x0][0x388] ;  /* 0x0000e200ff047b82 */ /* 0x000ee20000000a00 */
[----:B0-----:R-:W-:-:S04]  /*0070*/  IMAD R7, R7, UR6, R0 ;  /* 0x0000000607077c24 */ /* 0x001fc8000f8e0200 */
[----:B--2---:R-:W-:-:S05]  /*0080*/  IMAD.WIDE R2, R7, 0x10, R2 ;  /* 0x0000001007027825 */ /* 0x004fca00078e0202 */
[----:B-1----:R-:W2:Y:S01]  /*0090*/  LDG.E.128 R8, desc[UR4][R2.64] ;  /* 0x0000000402087981 */ /* 0x002ea2000c1e1d00 */
[----:B---3--:R-:W-:Y:S01]  /*00a0*/  IMAD.WIDE R4, R7, 0x4, R4 ;  /* 0x0000000407047825 */ /* 0x008fe200078e0204 */
[----:B--2---:R-:W-:-:S04]  /*00b0*/  IADD3 R8, PT, PT, R10, R9, R8 ;  /* 0x000000090a087210 */ /* 0x004fc80007ffe008 */
[----:B------:R-:W-:-:S05]  /*00c0*/  IADD3 R11, PT, PT, R11, R8, RZ ;  /* 0x000000080b0b7210 */ /* 0x000fca0007ffe0ff */
[----:B------:R-:W-:Y:S01]  /*00d0*/  STG.E desc[UR4][R4.64], R11 ;  /* 0x0000000b04007986 */ /* 0x000fe2000c101904 */
[----:B------:R-:W-:Y:S05]  /*00e0*/  EXIT ;  /* 0x000000000000794d */ /* 0x000fea0003800000 */
.L_x_0:
[----:B------:R-:W-:-:S00]  /*00f0*/  BRA `(.L_x_0) ;  /* 0xfffffffc00fc7947 */ /* 0x000fc0000383ffff */
[----:B------:R-:W-:-:S00]  /*0100*/  NOP ;  /* 0x0000000000007918 */ /* 0x000fc00000000000 */
[----:B------:R-:W-:-:S00]  /*0110*/  NOP ;  /* 0x0000000000007918 */ /* 0x000fc00000000000 */
[----:B------:R-:W-:-:S00]  /*0120*/  NOP ;  /* 0x0000000000007918 */ /* 0x000fc00000000000 */
[----:B------:R-:W-:-:S00]  /*0130*/  NOP ;  /* 0x0000000000007918 */ /* 0x000fc00000000000 */
[----:B------:R-:W-:-:S00]  /*0140*/  NOP ;  /* 0x0000000000007918 */ /* 0x000fc00000000000 */
[----:B------:R-:W-:-:S00]  /*0150*/  NOP ;  /* 0x0000000000007918 */ /* 0x000fc00000000000 */
[----:B------:R-:W-:-:S00]  /*0160*/  NOP ;  /* 0x0000000000007918 */ /* 0x000fc00000000000 */
[----:B------:R-:W-:-:S00]  /*0170*/  NOP ;  /* 0x0000000000007918 */ /* 0x000fc00000000000 */
.L_x_3:


//--------------------- .text._Z17store_kernel_warpPiS_ --------------------------
	.section	.text._Z17store_kernel_warpPiS_,"ax",@progbits
	.align	128
        .global         _Z17store_kernel_warpPiS_
        .type           _Z17store_kernel_warpPiS_,@function
        .size           _Z17store_kernel_warpPiS_,(.L_x_4 - _Z17store_kernel_warpPiS_)
        .other          _Z17store_kernel_warpPiS_,@"STO_CUDA_ENTRY STV_DEFAULT"
_Z17store_kernel_warpPiS_:
.text._Z17store_kernel_warpPiS_:
[----:B------:R-:W-:Y:S01]  /*0000*/  LDC R1, c[0x0][0x37c] ;  /* 0x0000df00ff017b82 */ /* 0x000fe20000000800 */
[----:B------:R-:W0:Y:S07]  /*0010*/  S2R R0, SR_TID.X ;  /* 0x0000000000007919 */ /* 0x000e2e0000002100 */
[----:B------:R-:W0:Y:S08]  /*0020*/  S2UR UR4, SR_CTAID.X ;  /* 0x00000000000479c3 */ /* 0x000e300000002500 */
[----:B------:R-:W0:Y:S08]  /*0030*/  LDC R11, c[0x0][0x360] ;  /* 0x0000d800ff0b7b82 */ /* 0x000e300000000800 */
[----:B------:R-:W1:Y:S01]  /*0040*/  LDC.64 R2, c[0x0][0x380] ;  /* 0x0000e000ff027b82 */ /* 0x000e620000000a00 */
[----:B0-----:R-:W-:Y:S01]  /*0050*/  IMAD R11, R11, UR4, R0 ;  /* 0x000000040b0b7c24 */ /* 0x001fe2000f8e0200 */
[----:B------:R-:W0:Y:S04]  /*0060*/  LDCU.64 UR4, c[0x0][0x358] ;  /* 0x00006b00ff0477ac */ /* 0x000e280008000a00 */
[----:B------:R-:W-:-:S04]  /*0070*/  SHF.R.S32.HI R4, RZ, 0x1f, R11 ;  /* 0x0000001fff047819 */ /* 0x000fc8000001140b */
[----:B------:R-:W-:-:S05]  /*0080*/  LEA.HI R4, R4, R11, RZ, 0x5 ;  /* 0x0000000b04047211 */ /* 0x000fca00078f28ff */
[----:B------:R-:W-:-:S05]  /*0090*/  IMAD.SHL.U32 R4, R4, 0x4, RZ ;  /* 0x0000000404047824 */ /* 0x000fca00078e00ff */
[----:B------:R-:W-:-:S04]  /*00a0*/  LOP3.LUT R5, R4, 0xffffff80, RZ, 0xc0, !PT ;  /* 0xffffff8004057812 */ /* 0x000fc800078ec0ff */
[----:B------:R-:W-:-:S05]  /*00b0*/  LOP3.LUT R5, R5, 0x1f, R0, 0xf8, !PT ;  /* 0x0000001f05057812 */ /* 0x000fca00078ef800 */
[----:B-1----:R-:W-:Y:S02]  /*00c0*/  IMAD.WIDE R2, R5, 0x4, R2 ;  /* 0x0000000405027825 */ /* 0x002fe400078e0202 */
[----:B------:R-:W1:Y:S03]  /*00d0*/  LDC.64 R4, c[0x0][0x388] ;  /* 0x0000e200ff047b82 */ /* 0x000e660000000a00 */
[----:B0-----:R-:W2:Y:S01]  /*00e0*/  LDG.E R12, desc[UR4][R2.64] ;  /* 0x00000004020c7981 */ /* 0x001ea2000c1e1900 */
[C---:B------:R-:W-:Y:S01]  /*00f0*/  IMAD.SHL.U32 R9, R0.reuse, 0x4, RZ ;  /* 0x0000000400097824 */ /* 0x040fe200078e00ff */
[----:B------:R-:W-:-:S04]  /*0100*/  LOP3.LUT R10, R0, 0x1f, RZ, 0xc0, !PT ;  /* 0x0000001f000a7812 */ /* 0x000fc800078ec0ff */
[----:B------:R-:W-:Y:S02]  /*0110*/  LOP3.LUT R9, R9, 0x1c, RZ, 0xc0, !PT ;  /* 0x0000001c09097812 */ /* 0x000fe400078ec0ff */
[----:B------:R-:W-:Y:S02]  /*0120*/  ISETP.GT.U32.AND P0, PT, R10, 0x7, PT ;  /* 0x000000070a00780c */ /* 0x000fe40003f04070 */
[C---:B------:R-:W-:Y:S02]  /*0130*/  LOP3.LUT R6, R9.reuse, 0x1, RZ, 0xfc, !PT ;  /* 0x0000000109067812 */ /* 0x040fe400078efcff */
[C---:B------:R-:W-:Y:S02]  /*0140*/  LOP3.LUT R7, R9.reuse, 0x2, RZ, 0xfc, !PT ;  /* 0x0000000209077812 */ /* 0x040fe400078efcff */
[----:B------:R-:W-:Y:S01]  /*0150*/  LOP3.LUT R8, R9, 0x3, RZ, 0xfc, !PT ;  /* 0x0000000309087812 */ /* 0x000fe200078efcff */
[----:B-1----:R-:W-:Y:S01]  /*0160*/  IMAD.WIDE R4, R11, 0x4, R4 ;  /* 0x000000040b047825 */ /* 0x002fe200078e0204 */
[----:B--2---:R-:W-:Y:S04]  /*0170*/  SHFL.IDX PT, R13, R12, R9, 0x1f ;  /* 0x00001f090c0d7589 */ /* 0x004fe800000e0000 */
[----:B------:R-:W-:Y:S04]  /*0180*/  SHFL.IDX PT, R14, R12, R6, 0x1f ;  /* 0x00001f060c0e7589 */ /* 0x000fe800000e0000 */
[----:B------:R-:W0:Y:S04]  /*0190*/  SHFL.IDX PT, R15, R12, R7, 0x1f ;  /* 0x00001f070c0f7589 */ /* 0x000e2800000e0000 */
[----:B------:R-:W1:Y:S01]  /*01a0*/  SHFL.IDX PT, R16, R12, R8, 0x1f ;  /* 0x00001f080c107589 */ /* 0x000e6200000e0000 */
[----:B0-----:R-:W-:-:S05]  /*01b0*/  @!P0 IADD3 R13, PT, PT, R15, R14, R13 ;  /* 0x0000000e0f0d8210 */ /* 0x001fca0007ffe00d */
[----:B-1----:R-:W-:-:S05]  /*01c0*/  @!P0 IMAD.IADD R13, R16, 0x1, R13 ;  /* 0x00000001100d8824 */ /* 0x002fca00078e020d */
[----:B------:R-:W-:Y:S04]  /*01d0*/  @!P0 STG.E desc[UR4][R4.64], R13 ;  /* 0x0000000d04008986 */ /* 0x000fe8000c101904 */
[----:B------:R-:W2:Y:S01]  /*01e0*/  LDG.E R11, desc[UR4][R2.64+0x80] ;  /* 0x00008004020b7981 */ /* 0x000ea2000c1e1900 */
[----:B------:R-:W-:-:S04]  /*01f0*/  LOP3.LUT R0, R0, 0x18, RZ, 0xc0, !PT ;  /* 0x0000001800007812 */ /* 0x000fc800078ec0ff */
[----:B------:R-:W-:Y:S01]  /*0200*/  ISETP.NE.AND P0, PT, R0, 0x8, PT ;  /* 0x000000080000780c */ /* 0x000fe20003f05270 */
        /* <DEDUP_REMOVED lines=8> */
[----:B------:R-:W-:-:S03]  /*0290*/  ISETP.NE.AND P0, PT, R0, 0x10, PT ;  /* 0x000000100000780c */ /* 0x000fc60003f05270 */
[----:B--2---:R-:W-:Y:S04]  /*02a0*/  SHFL.IDX PT, R13, R12, R9, 0x1f ;  /* 0x00001f090c0d7589 */ /* 0x004fe800000e0000 */
[----:B------:R-:W-:Y:S04]  /*02b0*/  SHFL.IDX PT, R14, R12, R6, 0x1f ;  /* 0x00001f060c0e7589 */ /* 0x000fe800000e0000 */
[----:B------:R-:W0:Y:S04]  /*02c0*/  SHFL.IDX PT, R16, R12, R7, 0x1f ;  /* 0x00001f070c107589 */ /* 0x000e2800000e0000 */
[----:B------:R-:W1:Y:S01]  /*02d0*/  SHFL.IDX PT, R17, R12, R8, 0x1f ;  /* 0x00001f080c117589 */ /* 0x000e6200000e0000 */
[----:B0-----:R-:W-:-:S05]  /*02e0*/  @!P0 IADD3 R14, PT, PT, R16, R14, R13 ;  /* 0x0000000e100e8210 */ /* 0x001fca0007ffe00d */
[----:B-1----:R-:W-:-:S05]  /*02f0*/  @!P0 IMAD.IADD R17, R17, 0x1, R14 ;  /* 0x0000000111118824 */ /* 0x002fca00078e020e */
[----:B------:R0:W-:Y:S04]  /*0300*/  @!P0 STG.E desc[UR4][R4.64], R17 ;  /* 0x0000001104008986 */ /* 0x0001e8000c101904 */
[----:B------:R-:W2:Y:S01]  /*0310*/  LDG.E R0, desc[UR4][R2.64+0x180] ;  /* 0x0001800402007981 */ /* 0x000ea2000c1e1900 */
[----:B------:R-:W-:-:S03]  /*0320*/  ISETP.GE.U32.AND P0, PT, R10, 0x18, PT ;  /* 0x000000180a00780c */ /* 0x000fc60003f06070 */
[----:B--2---:R0:W1:Y:S04]  /*0330*/  SHFL.IDX PT, R11, R0, R9, 0x1f ;  /* 0x00001f09000b7589 */ /* 0x00406800000e0000 */
[----:B------:R0:W2:Y:S04]  /*0340*/  SHFL.IDX PT, R14, R0, R6, 0x1f ;  /* 0x00001f06000e7589 */ /* 0x0000a800000e0000 */
[----:B------:R0:W3:Y:S04]  /*0350*/  SHFL.IDX PT, R13, R0, R7, 0x1f ;  /* 0x00001f07000d7589 */ /* 0x0000e800000e0000 */
[----:B------:R0:W4:Y:S01]  /*0360*/  SHFL.IDX PT, R15, R0, R8, 0x1f ;  /* 0x00001f08000f7589 */ /* 0x00012200000e0000 */
[----:B------:R-:W-:Y:S05]  /*0370*/  @!P0 EXIT ;  /* 0x000000000000894d */ /* 0x000fea0003800000 */
[----:B-123--:R-:W-:-:S05]  /*0380*/  IADD3 R14, PT, PT, R13, R14, R11 ;  /* 0x0000000e0d0e7210 */ /* 0x00efca0007ffe00b */
[----:B----4-:R-:W-:-:S05]  /*0390*/  IMAD.IADD R15, R15, 0x1, R14 ;  /* 0x000000010f0f7824 */ /* 0x010fca00078e020e */
[----:B------:R-:W-:Y:S01]  /*03a0*/  STG.E desc[UR4][R4.64], R15 ;  /* 0x0000000f04007986 */ /* 0x000fe2000c101904 */
[----:B------:R-:W-:Y:S05]  /*03b0*/  EXIT ;  /* 0x000000000000794d */ /* 0x000fea0003800000 */
.L_x_1:
        /* <DEDUP_REMOVED lines=12> */
.L_x_4:


//--------------------- .text._Z12store_kernelPiS_ --------------------------
	.section	.text._Z12store_kernelPiS_,"ax",@progbits
	.align	128
        .global         _Z12store_kernelPiS_
        .type           _Z12store_kernelPiS_,@function
        .size           _Z12store_kernelPiS_,(.L_x_5 - _Z12store_kernelPiS_)
        .other          _Z12store_kernelPiS_,@"STO_CUDA_ENTRY STV_DEFAULT"
_Z12store_kernelPiS_:
.text._Z12store_kernelPiS_:
[----:B------:R-:W-:Y:S01]  /*0000*/  LDC R1, c[0x0][0x37c] ;  /* 0x0000df00ff017b82 */ /* 0x000fe20000000800 */
[----:B------:R-:W0:Y:S07]  /*0010*/  S2R R0, SR_TID.X ;  /* 0x0000000000007919 */ /* 0x000e2e0000002100 */
[----:B------:R-:W0:Y:S01]  /*0020*/  S2UR UR6, SR_CTAID.X ;  /* 0x00000000000679c3 */ /* 0x000e220000002500 */
[----:B------:R-:W1:Y:S07]  /*0030*/  LDCU.64 UR4, c[0x0][0x358] ;  /* 0x00006b00ff0477ac */ /* 0x000e6e0008000a00 */
[----:B------:R-:W0:Y:S08]  /*0040*/  LDC R7, c[0x0][0x360] ;  /* 0x0000d800ff077b82 */ /* 0x000e300000000800 */
[----:B------:R-:W2:Y:S01]  /*0050*/  LDC.64 R2, c[0x0][0x380] ;  /* 0x0000e000ff027b82 */ /* 0x000ea20000000a00 */
[----:B0-----:R-:W-:-:S05]  /*0060*/  IMAD R7, R7, UR6, R0 ;  /* 0x0000000607077c24 */ /* 0x001fca000f8e0200 */
[----:B------:R-:W-:-:S05]  /*0070*/  SHF.L.U32 R5, R7, 0x2, RZ ;  /* 0x0000000207057819 */ /* 0x000fca00000006ff */
[----:B--2---:R-:W-:Y:S02]  /*0080*/  IMAD.WIDE R2, R5, 0x4, R2 ;  /* 0x0000000405027825 */ /* 0x004fe400078e0202 */
[----:B------:R-:W0:Y:S03]  /*0090*/  LDC.64 R4, c[0x0][0x388] ;  /* 0x0000e200ff047b82 */ /* 0x000e260000000a00 */
[----:B-1----:R-:W2:Y:S04]  /*00a0*/  LDG.E R0, desc[UR4][R2.64] ;  /* 0x0000000402007981 */ /* 0x002ea8000c1e1900 */
[----:B------:R-:W2:Y:S04]  /*00b0*/  LDG.E R9, desc[UR4][R2.64+0x4] ;  /* 0x0000040402097981 */ /* 0x000ea8000c1e1900 */
[----:B------:R-:W2:Y:S04]  /*00c0*/  LDG.E R6, desc[UR4][R2.64+0x8] ;  /* 0x0000080402067981 */ /* 0x000ea8000c1e1900 */
[----:B------:R-:W3:Y:S01]  /*00d0*/  LDG.E R8, desc[UR4][R2.64+0xc] ;  /* 0x00000c0402087981 */ /* 0x000ee2000c1e1900 */
[----:B0-----:R-:W-:Y:S01]  /*00e0*/  IMAD.WIDE R4, R7, 0x4, R4 ;  /* 0x0000000407047825 */ /* 0x001fe200078e0204 */
[----:B--2---:R-:W-:-:S04]  /*00f0*/  IADD3 R9, PT, PT, R6, R9, R0 ;  /* 0x0000000906097210 */ /* 0x004fc80007ffe000 */
[----:B---3--:R-:W-:-:S05]  /*0100*/  IADD3 R9, PT, PT, R8, R9, RZ ;  /* 0x0000000908097210 */ /* 0x008fca0007ffe0ff */
[----:B------:R-:W-:Y:S01]  /*0110*/  STG.E desc[UR4][R4.64], R9 ;  /* 0x0000000904007986 */ /* 0x000fe2000c101904 */
[----:B------:R-:W-:Y:S05]  /*0120*/  EXIT ;  /* 0x000000000000794d */ /* 0x000fea0003800000 */
.L_x_2:
        /* <DEDUP_REMOVED lines=13> */
.L_x_5:


//--------------------- .nv.shared.reserved.0     --------------------------
	.section	.nv.shared.reserved.0,"aw",@nobits
	.weak		__nv_reservedSMEM_offset_0_alias
	.size		__nv_reservedSMEM_offset_0_alias, 0, 64
	.other		__nv_reservedSMEM_offset_0_alias,@"STO_CUDA_RESERVED_SHARED STV_DEFAULT"
__nv_reservedSMEM_offset_0_alias:
	.zero		0
	.zero		64


//--------------------- .nv.constant0._Z19store_kernel_vectorPiS_ --------------------------
	.section	.nv.constant0._Z19store_kernel_vectorPiS_,"a",@progbits
	.sectionflags	@""
	.align	4
.nv.constant0._Z19store_kernel_vectorPiS_:
	.zero		912


//--------------------- .nv.constant0._Z17store_kernel_warpPiS_ --------------------------
	.section	.nv.constant0._Z17store_kernel_warpPiS_,"a",@progbits
	.sectionflags	@""
	.align	4
.nv.constant0._Z17store_kernel_warpPiS_:
	.zero		912


//--------------------- .nv.constant0._Z12store_kernelPiS_ --------------------------
	.section	.nv.constant0._Z12store_kernelPiS_,"a",@progbits
	.sectionflags	@""
	.align	4
.nv.constant0._Z12store_kernelPiS_:
	.zero		912


//--------------------- SYMBOLS --------------------------

	.type		.nv.reservedSmem.offset0,@object
	.size		.nv.reservedSmem.offset0,0x4
